	.headerflags	@"EF_CUDA_TEXMODE_UNIFIED EF_CUDA_64BIT_ADDRESS EF_CUDA_ACCELERATORS EF_CUDA_SM90 EF_CUDA_VIRTUAL_SM(EF_CUDA_SM90)"
	.elftype	@"ET_EXEC"


//--------------------- .nv.info                  --------------------------
	.section	.nv.info,"",@"SHT_CUDA_INFO"
	.align	4


	//----- nvinfo : EIATTR_REGCOUNT
	.align		4
        /*0000*/ 	.byte	0x04, 0x2f
        /*0002*/ 	.short	(.L_1 - .L_0)
	.align		4
.L_0:
        /*0004*/ 	.word	index@(triton_poi_fused_convolution_17)
        /*0008*/ 	.word	0x0000000c


	//----- nvinfo : EIATTR_MIN_STACK_SIZE
	.align		4
.L_1:
        /*000c*/ 	.byte	0x04, 0x12
        /*000e*/ 	.short	(.L_3 - .L_2)
	.align		4
.L_2:
        /*0010*/ 	.word	index@(triton_poi_fused_convolution_17)
        /*0014*/ 	.word	0x00000000


	//----- nvinfo : EIATTR_FRAME_SIZE
	.align		4
.L_3:
        /*0018*/ 	.byte	0x04, 0x11
        /*001a*/ 	.short	(.L_5 - .L_4)
	.align		4
.L_4:
        /*001c*/ 	.word	index@(triton_poi_fused_convolution_17)
        /*0020*/ 	.word	0x00000000


	//----- nvinfo : EIATTR_MIN_STACK_SIZE
	.align		4
.L_5:
        /*0024*/ 	.byte	0x04, 0x12
        /*0026*/ 	.short	(.L_7 - .L_6)
	.align		4
.L_6:
        /*0028*/ 	.word	index@(triton_poi_fused_convolution_17)
        /*002c*/ 	.word	0x00000000
.L_7:


//--------------------- .nv.info.triton_poi_fused_convolution_17 --------------------------
	.section	.nv.info.triton_poi_fused_convolution_17,"",@"SHT_CUDA_INFO"
	.sectionflags	@""
	.align	4


	//----- nvinfo : EIATTR_CUDA_API_VERSION
	.align		4
        /*0000*/ 	.byte	0x04, 0x37
        /*0002*/ 	.short	(.L_9 - .L_8)
.L_8:
        /*0004*/ 	.word	0x0000007c


	//----- nvinfo : EIATTR_KPARAM_INFO
	.align		4
.L_9:
        /*0008*/ 	.byte	0x04, 0x17
        /*000a*/ 	.short	(.L_11 - .L_10)
.L_10:
        /*000c*/ 	.word	0x00000000
        /*0010*/ 	.short	0x0002
        /*0012*/ 	.short	0x0010
        /*0014*/ 	.byte	0x00, 0xf0, 0x11, 0x00


	//----- nvinfo : EIATTR_KPARAM_INFO
	.align		4
.L_11:
        /*0018*/ 	.byte	0x04, 0x17
        /*001a*/ 	.short	(.L_13 - .L_12)
.L_12:
        /*001c*/ 	.word	0x00000000
        /*0020*/ 	.short	0x0001
        /*0022*/ 	.short	0x0008
        /*0024*/ 	.byte	0x00, 0xf4, 0x21, 0x00


	//----- nvinfo : EIATTR_KPARAM_INFO
	.align		4
.L_13:
        /*0028*/ 	.byte	0x04, 0x17
        /*002a*/ 	.short	(.L_15 - .L_14)
.L_14:
        /*002c*/ 	.word	0x00000000
        /*0030*/ 	.short	0x0000
        /*0032*/ 	.short	0x0000
        /*0034*/ 	.byte	0x00, 0xf4, 0x21, 0x00


	//----- nvinfo : EIATTR_SPARSE_MMA_MASK
	.align		4
.L_15:
        /*0038*/ 	.byte	0x03, 0x50
        /*003a*/ 	.short	0x0000


	//----- nvinfo : EIATTR_MAXREG_COUNT
	.align		4
        /*003c*/ 	.byte	0x03, 0x1b
        /*003e*/ 	.short	0x00ff


	//----- nvinfo : EIATTR_EXIT_INSTR_OFFSETS
	.align		4
        /*0040*/ 	.byte	0x04, 0x1c
        /*0042*/ 	.short	(.L_17 - .L_16)


	//   ....[0]....
.L_16:
        /*0044*/ 	.word	0x000001b0


	//   ....[1]....
        /*0048*/ 	.word	0x000001d0


	//----- nvinfo : EIATTR_REQNTID
	.align		4
.L_17:
        /*004c*/ 	.byte	0x04, 0x10
        /*004e*/ 	.short	(.L_19 - .L_18)
.L_18:
        /*0050*/ 	.word	0x00000080
        /*0054*/ 	.word	0x00000001
        /*0058*/ 	.word	0x00000001


	//----- nvinfo : EIATTR_CBANK_PARAM_SIZE
	.align		4
.L_19:
        /*005c*/ 	.byte	0x03, 0x19
        /*005e*/ 	.short	0x0014


	//----- nvinfo : EIATTR_PARAM_CBANK
	.align		4
        /*0060*/ 	.byte	0x04, 0x0a
        /*0062*/ 	.short	(.L_21 - .L_20)
	.align		4
.L_20:
        /*0064*/ 	.word	index@(.nv.constant0.triton_poi_fused_convolution_17)
        /*0068*/ 	.short	0x0210
        /*006a*/ 	.short	0x0014


	//----- nvinfo : EIATTR_SW_WAR
	.align		4
.L_21:
        /*006c*/ 	.byte	0x04, 0x36
        /*006e*/ 	.short	(.L_23 - .L_22)
.L_22:
        /*0070*/ 	.word	0x00000008
.L_23:


//--------------------- .nv.callgraph             --------------------------
	.section	.nv.callgraph,"",@"SHT_CUDA_CALLGRAPH"
	.align	4
	.sectionentsize	8
	.align		4
        /*0000*/ 	.word	0x00000000
	.align		4
        /*0004*/ 	.word	0xffffffff
	.align		4
        /*0008*/ 	.word	0x00000000
	.align		4
        /*000c*/ 	.word	0xfffffffe
	.align		4
        /*0010*/ 	.word	0x00000000
	.align		4
        /*0014*/ 	.word	0xfffffffd
	.align		4
        /*0018*/ 	.word	0x00000000
	.align		4
        /*001c*/ 	.word	0xfffffffc


//--------------------- .text.triton_poi_fused_convolution_17 --------------------------
	.section	.text.triton_poi_fused_convolution_17,"ax",@progbits
	.align	128
        .global         triton_poi_fused_convolution_17
        .type           triton_poi_fused_convolution_17,@function
        .size           triton_poi_fused_convolution_17,(.L_x_1 - triton_poi_fused_convolution_17)
        .other          triton_poi_fused_convolution_17,@"STO_CUDA_ENTRY STV_DEFAULT"
triton_poi_fused_convolution_17:
.text.triton_poi_fused_convolution_17:
[----:B------:R-:W0:Y:S02]  /*0000*/  LDC R1, c[0x0][0x28] ;  /* 0x00000a00ff017b82 */ /* 0x000e240000000800 */
[----:B------:R-:W1:Y:S01]  /*0010*/  S2R R0, SR_TID.X ;  /* 0x0000000000007919 */ /* 0x000e620000002100 */
[----:B------:R-:W2:Y:S01]  /*0020*/  LDC.64 R2, c[0x0][0x210] ;  /* 0x00008400ff027b82 */ /* 0x000ea20000000a00 */
[----:B------:R-:W-:Y:S01]  /*0030*/  ULDC.64 UR4, c[0x0][0x208] ;  /* 0x0000820000047ab9 */ /* 0x000fe20000000a00 */
[----:B------:R-:W3:Y:S06]  /*0040*/  S2R R7, SR_CTAID.X ;  /* 0x0000000000077919 */ /* 0x000eec0000002500 */
[----:B------:R-:W4:Y:S01]  /*0050*/  LDC.64 R4, c[0x0][0x218] ;  /* 0x00008600ff047b82 */ /* 0x000f220000000a00 */
[----:B-1----:R-:W-:Y:S01]  /*0060*/  IMAD.SHL.U32 R0, R0, 0x2, RZ ;  /* 0x0000000200007824 */ /* 0x002fe200078e00ff */
[----:B---3--:R-:W-:-:S04]  /*0070*/  SHF.R.S32.HI R6, RZ, 0x17, R7 ;  /* 0x00000017ff067819 */ /* 0x008fc80000011407 */
[----:B------:R-:W-:Y:S02]  /*0080*/  LOP3.LUT R0, R0, 0xfe, RZ, 0xc0, !PT ;  /* 0x000000fe00007812 */ /* 0x000fe400078ec0ff */
[----:B------:R-:W-:-:S03]  /*0090*/  SGXT R6, R6, 0x1 ;  /* 0x000000010606781a */ /* 0x000fc60000000200 */
[----:B------:R-:W-:-:S04]  /*00a0*/  IMAD R7, R7, 0x100, R0 ;  /* 0x0000010007077824 */ /* 0x000fc800078e0200 */
[C---:B--2---:R-:W-:Y:S01]  /*00b0*/  IMAD.WIDE R2, R7.reuse, 0x4, R2 ;  /* 0x0000000407027825 */ /* 0x044fe200078e0202 */
[----:B------:R-:W-:Y:S02]  /*00c0*/  LEA.HI R6, R6, R7, RZ, 0x4 ;  /* 0x0000000706067211 */ /* 0x000fe400078f20ff */
[----:B------:R-:W-:Y:S02]  /*00d0*/  ISETP.GE.AND P0, PT, R7, 0x200, PT ;  /* 0x000002000700780c */ /* 0x000fe40003f06270 */
[----:B------:R-:W-:-:S04]  /*00e0*/  SHF.R.S32.HI R6, RZ, 0x4, R6 ;  /* 0x00000004ff067819 */ /* 0x000fc80000011406 */
[----:B------:R-:W-:-:S04]  /*00f0*/  LEA.HI R0, R6, R6, RZ, 0x3 ;  /* 0x0000000606007211 */ /* 0x000fc800078f18ff */
[----:B------:R-:W-:Y:S01]  /*0100*/  LOP3.LUT R9, R0, 0xfffffff8, RZ, 0xc0, !PT ;  /* 0xfffffff800097812 */ /* 0x000fe200078ec0ff */
[----:B------:R-:W-:-:S04]  /*0110*/  IMAD.MOV.U32 R0, RZ, RZ, RZ ;  /* 0x000000ffff007224 */ /* 0x000fc800078e00ff */
[----:B------:R-:W-:Y:S01]  /*0120*/  IMAD.IADD R9, R6, 0x1, -R9 ;  /* 0x0000000106097824 */ /* 0x000fe200078e0a09 */
[----:B------:R-:W-:-:S03]  /*0130*/  CS2R R6, SRZ ;  /* 0x0000000000067805 */ /* 0x000fc6000001ff00 */
[----:B----4-:R-:W-:-:S03]  /*0140*/  IMAD.WIDE R4, R9, 0x4, R4 ;  /* 0x0000000409047825 */ /* 0x010fc600078e0204 */
[----:B------:R-:W2:Y:S01]  /*0150*/  @!P0 LDG.E.64 R6, desc[UR4][R2.64] ;  /* 0x0000000402068981 */ /* 0x000ea2000c1e1b00 */
[----:B------:R-:W-:-:S03]  /*0160*/  IMAD.MOV.U32 R9, RZ, RZ, RZ ;  /* 0x000000ffff097224 */ /* 0x000fc600078e00ff */
[----:B------:R-:W2:Y:S04]  /*0170*/  @!P0 LDG.E.EL R0, desc[UR4][R4.64] ;  /* 0x0000000404008981 */ /* 0x000ea8000c2e1900 */
[----:B------:R-:W3:Y:S01]  /*0180*/  @!P0 LDG.E.EL R9, desc[UR4][R4.64] ;  /* 0x0000000404098981 */ /* 0x000ee2000c2e1900 */
[----:B--2---:R-:W-:Y:S01]  /*0190*/  FADD R7, R0, R7 ;  /* 0x0000000700077221 */ /* 0x004fe20000000000 */
[----:B---3--:R-:W-:Y:S01]  /*01a0*/  FADD R6, R9, R6 ;  /* 0x0000000609067221 */ /* 0x008fe20000000000 */
[----:B------:R-:W-:Y:S06]  /*01b0*/  @P0 EXIT ;  /* 0x000000000000094d */ /* 0x000fec0003800000 */
[----:B------:R-:W-:Y:S01]  /*01c0*/  STG.E.64 desc[UR4][R2.64], R6 ;  /* 0x0000000602007986 */ /* 0x000fe2000c101b04 */
[----:B------:R-:W-:Y:S05]  /*01d0*/  EXIT ;  /* 0x000000000000794d */ /* 0x000fea0003800000 */
.L_x_0:
[----:B------:R-:W-:-:S00]  /*01e0*/  BRA `(.L_x_0) ;  /* 0xfffffffc00fc7947 */ /* 0x000fc0000383ffff */
[----:B------:R-:W-:-:S00]  /*01f0*/  NOP ;  /* 0x0000000000007918 */ /* 0x000fc00000000000 */
        /* <DEDUP_REMOVED lines=8> */
.L_x_1:


//--------------------- .nv.constant0.triton_poi_fused_convolution_17 --------------------------
	.section	.nv.constant0.triton_poi_fused_convolution_17,"a",@progbits
	.sectionflags	@""
	.align	4
.nv.constant0.triton_poi_fused_convolution_17:
	.zero		548
